//
// Generated by NVIDIA NVVM Compiler
//
// Compiler Build ID: CL-36424714
// Cuda compilation tools, release 13.0, V13.0.88
// Based on NVVM 20.0.0
//

.version 9.0
.target sm_100
.address_size 64

	// .globl	dot_kernel
// _ZZ10dot_kernelE10shared_mem has been demoted

.visible .entry dot_kernel(
	.param .u64 .ptr .align 1 dot_kernel_param_0,
	.param .u64 .ptr .align 1 dot_kernel_param_1,
	.param .u64 .ptr .align 1 dot_kernel_param_2,
	.param .u32 dot_kernel_param_3
)
{
	.reg .pred 	%p<12>;
	.reg .b32 	%r<40>;
	.reg .b32 	%f<35>;
	.reg .b64 	%rd<20>;
	// demoted variable
	.shared .align 4 .b8 _ZZ10dot_kernelE10shared_mem[4096];
	ld.param.u64 	%rd4, [dot_kernel_param_0];
	ld.param.u64 	%rd5, [dot_kernel_param_1];
	ld.param.u64 	%rd6, [dot_kernel_param_2];
	ld.param.u32 	%r17, [dot_kernel_param_3];
	cvta.to.global.u64 	%rd1, %rd5;
	cvta.to.global.u64 	%rd2, %rd4;
	cvta.to.global.u64 	%rd3, %rd6;
	mov.u32 	%r1, %tid.x;
	mov.u32 	%r18, %ctaid.x;
	mov.u32 	%r39, %ntid.x;
	mad.lo.s32 	%r37, %r18, %r39, %r1;
	setp.ne.s32 	%p1, %r37, 0;
	@%p1 bra 	$L__BB0_2;
	mov.b32 	%r19, 0;
	st.global.u32 	[%rd3], %r19;
$L__BB0_2:
	mov.u32 	%r20, %nctaid.x;
	mul.lo.s32 	%r4, %r39, %r20;
	setp.ge.s32 	%p2, %r37, %r17;
	mov.f32 	%f34, 0f00000000;
	@%p2 bra 	$L__BB0_9;
	add.s32 	%r21, %r37, %r4;
	max.s32 	%r22, %r17, %r21;
	setp.lt.s32 	%p3, %r21, %r17;
	selp.u32 	%r23, 1, 0, %p3;
	add.s32 	%r24, %r21, %r23;
	sub.s32 	%r25, %r22, %r24;
	div.u32 	%r26, %r25, %r4;
	add.s32 	%r5, %r26, %r23;
	and.b32  	%r27, %r5, 3;
	setp.eq.s32 	%p4, %r27, 3;
	mov.f32 	%f34, 0f00000000;
	@%p4 bra 	$L__BB0_6;
	add.s32 	%r28, %r5, 1;
	and.b32  	%r29, %r28, 3;
	neg.s32 	%r35, %r29;
	mov.f32 	%f34, 0f00000000;
$L__BB0_5:
	.pragma "nounroll";
	mul.wide.s32 	%rd7, %r37, 4;
	add.s64 	%rd8, %rd1, %rd7;
	add.s64 	%rd9, %rd2, %rd7;
	ld.global.f32 	%f12, [%rd9];
	ld.global.f32 	%f13, [%rd8];
	fma.rn.f32 	%f34, %f12, %f13, %f34;
	add.s32 	%r37, %r37, %r4;
	add.s32 	%r35, %r35, 1;
	setp.ne.s32 	%p5, %r35, 0;
	@%p5 bra 	$L__BB0_5;
$L__BB0_6:
	setp.lt.u32 	%p6, %r5, 3;
	@%p6 bra 	$L__BB0_9;
	mul.wide.s32 	%rd13, %r4, 4;
	shl.b32 	%r30, %r4, 2;
$L__BB0_8:
	mul.wide.s32 	%rd10, %r37, 4;
	add.s64 	%rd11, %rd2, %rd10;
	ld.global.f32 	%f14, [%rd11];
	add.s64 	%rd12, %rd1, %rd10;
	ld.global.f32 	%f15, [%rd12];
	fma.rn.f32 	%f16, %f14, %f15, %f34;
	add.s64 	%rd14, %rd11, %rd13;
	ld.global.f32 	%f17, [%rd14];
	add.s64 	%rd15, %rd12, %rd13;
	ld.global.f32 	%f18, [%rd15];
	fma.rn.f32 	%f19, %f17, %f18, %f16;
	add.s64 	%rd16, %rd14, %rd13;
	ld.global.f32 	%f20, [%rd16];
	add.s64 	%rd17, %rd15, %rd13;
	ld.global.f32 	%f21, [%rd17];
	fma.rn.f32 	%f22, %f20, %f21, %f19;
	add.s64 	%rd18, %rd16, %rd13;
	ld.global.f32 	%f23, [%rd18];
	add.s64 	%rd19, %rd17, %rd13;
	ld.global.f32 	%f24, [%rd19];
	fma.rn.f32 	%f34, %f23, %f24, %f22;
	add.s32 	%r37, %r30, %r37;
	setp.lt.s32 	%p7, %r37, %r17;
	@%p7 bra 	$L__BB0_8;
$L__BB0_9:
	shl.b32 	%r31, %r1, 2;
	mov.u32 	%r32, _ZZ10dot_kernelE10shared_mem;
	add.s32 	%r14, %r32, %r31;
	st.shared.f32 	[%r14], %f34;
	bar.sync 	0;
	setp.lt.u32 	%p8, %r39, 2;
	@%p8 bra 	$L__BB0_13;
$L__BB0_10:
	shr.u32 	%r16, %r39, 1;
	setp.ge.u32 	%p9, %r1, %r16;
	@%p9 bra 	$L__BB0_12;
	shl.b32 	%r33, %r16, 2;
	add.s32 	%r34, %r14, %r33;
	ld.shared.f32 	%f25, [%r34];
	ld.shared.f32 	%f26, [%r14];
	add.f32 	%f27, %f25, %f26;
	st.shared.f32 	[%r14], %f27;
$L__BB0_12:
	bar.sync 	0;
	setp.gt.u32 	%p10, %r39, 3;
	mov.u32 	%r39, %r16;
	@%p10 bra 	$L__BB0_10;
$L__BB0_13:
	setp.ne.s32 	%p11, %r1, 0;
	@%p11 bra 	$L__BB0_15;
	ld.shared.f32 	%f28, [_ZZ10dot_kernelE10shared_mem];
	atom.global.add.f32 	%f29, [%rd3], %f28;
$L__BB0_15:
	ret;

}


// ===== COMPILED SASS (sm_100) =====

	.target	sm_100

	.elftype	@"ET_EXEC"


//--------------------- .note.nv.tkinfo           --------------------------
	.section	.note.nv.tkinfo,"",@"SHT_NOTE"
	.sectionflags	@"SHF_NOTE_NV_TKINFO"
	.tkinfo
        /*0018*/ 	.word	0x00000002
        /*0030*/ 	.string	""
        /*0030*/ 	.string	"ptxas"
        /*0030*/ 	.string	"Cuda compilation tools, release 13.0, V13.0.88"
        /*0030*/ 	.string	"Build cuda_13.0.r13.0/compiler.36424714_0"
        /*0030*/ 	.string	"-arch sm_100 -m 64 "



//--------------------- .note.nv.cuinfo           --------------------------
	.section	.note.nv.cuinfo,"",@"SHT_NOTE"
	.sectionflags	@"SHF_NOTE_NV_CUINFO"
        /*0018*/ 	.short	0x0002
        /*001a*/ 	.short	0x0064
        /*001c*/ 	.short	0x0082
	.zero		2


//--------------------- .nv.info                  --------------------------
	.section	.nv.info,"",@"SHT_CUDA_INFO"
	.align	4


	//----- nvinfo : EIATTR_REGCOUNT
	.align		4
        /*0000*/ 	.byte	0x04, 0x2f
        /*0002*/ 	.short	(.L_1 - .L_0)
	.align		4
.L_0:
        /*0004*/ 	.word	index@(dot_kernel)
        /*0008*/ 	.word	0x00000019


	//----- nvinfo : EIATTR_FRAME_SIZE
	.align		4
.L_1:
        /*000c*/ 	.byte	0x04, 0x11
        /*000e*/ 	.short	(.L_3 - .L_2)
	.align		4
.L_2:
        /*0010*/ 	.word	index@(dot_kernel)
        /*0014*/ 	.word	0x00000000


	//----- nvinfo : EIATTR_MIN_STACK_SIZE
	.align		4
.L_3:
        /*0018*/ 	.byte	0x04, 0x12
        /*001a*/ 	.short	(.L_5 - .L_4)
	.align		4
.L_4:
        /*001c*/ 	.word	index@(dot_kernel)
        /*0020*/ 	.word	0x00000000
.L_5:


//--------------------- .nv.compat                --------------------------
	.section	.nv.compat,"",@"SHT_CUDA_COMPAT_INFO"
	.align	4
        /*0000*/ 	.byte	0x02, 0x09, 0x00, 0x00, 0x02, 0x02, 0x01, 0x00, 0x02, 0x05, 0x05, 0x00, 0x03, 0x07, 0x01, 0x01
        /*0010*/ 	.byte	0x02, 0x03, 0x00, 0x00, 0x02, 0x06, 0x01, 0x00, 0x04, 0x0b, 0x08, 0x00, 0x09, 0x00, 0x00, 0x00
        /*0020*/ 	.byte	0x00, 0x00, 0x00, 0x00


//--------------------- .nv.info.dot_kernel       --------------------------
	.section	.nv.info.dot_kernel,"",@"SHT_CUDA_INFO"
	.sectionflags	@""
	.align	4


	//----- nvinfo : EIATTR_CUDA_API_VERSION
	.align		4
        /*0000*/ 	.byte	0x04, 0x37
        /*0002*/ 	.short	(.L_7 - .L_6)
.L_6:
        /*0004*/ 	.word	0x00000082


	//----- nvinfo : EIATTR_KPARAM_INFO
	.align		4
.L_7:
        /*0008*/ 	.byte	0x04, 0x17
        /*000a*/ 	.short	(.L_9 - .L_8)
.L_8:
        /*000c*/ 	.word	0x00000000
        /*0010*/ 	.short	0x0003
        /*0012*/ 	.short	0x0018
        /*0014*/ 	.byte	0x00, 0xf0, 0x11, 0x00


	//----- nvinfo : EIATTR_KPARAM_INFO
	.align		4
.L_9:
        /*0018*/ 	.byte	0x04, 0x17
        /*001a*/ 	.short	(.L_11 - .L_10)
.L_10:
        /*001c*/ 	.word	0x00000000
        /*0020*/ 	.short	0x0002
        /*0022*/ 	.short	0x0010
        /*0024*/ 	.byte	0x00, 0xf5, 0x21, 0x00


	//----- nvinfo : EIATTR_KPARAM_INFO
	.align		4
.L_11:
        /*0028*/ 	.byte	0x04, 0x17
        /*002a*/ 	.short	(.L_13 - .L_12)
.L_12:
        /*002c*/ 	.word	0x00000000
        /*0030*/ 	.short	0x0001
        /*0032*/ 	.short	0x0008
        /*0034*/ 	.byte	0x00, 0xf5, 0x21, 0x00


	//----- nvinfo : EIATTR_KPARAM_INFO
	.align		4
.L_13:
        /*0038*/ 	.byte	0x04, 0x17
        /*003a*/ 	.short	(.L_15 - .L_14)
.L_14:
        /*003c*/ 	.word	0x00000000
        /*0040*/ 	.short	0x0000
        /*0042*/ 	.short	0x0000
        /*0044*/ 	.byte	0x00, 0xf5, 0x21, 0x00


	//----- nvinfo : EIATTR_SPARSE_MMA_MASK
	.align		4
.L_15:
        /*0048*/ 	.byte	0x03, 0x50
        /*004a*/ 	.short	0x0000


	//----- nvinfo : EIATTR_MAXREG_COUNT
	.align		4
        /*004c*/ 	.byte	0x03, 0x1b
        /*004e*/ 	.short	0x00ff


	//----- nvinfo : EIATTR_NUM_BARRIERS
	.align		4
        /*0050*/ 	.byte	0x02, 0x4c
        /*0052*/ 	.byte	0x01
	.zero		1


	//----- nvinfo : EIATTR_MERCURY_ISA_VERSION
	.align		4
        /*0054*/ 	.byte	0x03, 0x5f
        /*0056*/ 	.short	0x0101


	//----- nvinfo : EIATTR_VRC_CTA_INIT_COUNT
	.align		4
        /*0058*/ 	.byte	0x02, 0x4a
	.zero		1
	.zero		1


	//----- nvinfo : EIATTR_EXIT_INSTR_OFFSETS
	.align		4
        /*005c*/ 	.byte	0x04, 0x1c
        /*005e*/ 	.short	(.L_17 - .L_16)


	//   ....[0]....
.L_16:
        /*0060*/ 	.word	0x000006d0


	//   ....[1]....
        /*0064*/ 	.word	0x00000740


	//----- nvinfo : EIATTR_CRS_STACK_SIZE
	.align		4
.L_17:
        /*0068*/ 	.byte	0x04, 0x1e
        /*006a*/ 	.short	(.L_19 - .L_18)
.L_18:
        /*006c*/ 	.word	0x00000000


	//----- nvinfo : EIATTR_CBANK_PARAM_SIZE
	.align		4
.L_19:
        /*0070*/ 	.byte	0x03, 0x19
        /*0072*/ 	.short	0x001c


	//----- nvinfo : EIATTR_PARAM_CBANK
	.align		4
        /*0074*/ 	.byte	0x04, 0x0a
        /*0076*/ 	.short	(.L_21 - .L_20)
	.align		4
.L_20:
        /*0078*/ 	.word	index@(.nv.constant0.dot_kernel)
        /*007c*/ 	.short	0x0380
        /*007e*/ 	.short	0x001c


	//----- nvinfo : EIATTR_SW_WAR
	.align		4
.L_21:
        /*0080*/ 	.byte	0x04, 0x36
        /*0082*/ 	.short	(.L_23 - .L_22)
.L_22:
        /*0084*/ 	.word	0x00000008
.L_23:


//--------------------- .nv.callgraph             --------------------------
	.section	.nv.callgraph,"",@"SHT_CUDA_CALLGRAPH"
	.align	4
	.sectionentsize	8
	.align		4
        /*0000*/ 	.word	0x00000000
	.align		4
        /*0004*/ 	.word	0xffffffff
	.align		4
        /*0008*/ 	.word	0x00000000
	.align		4
        /*000c*/ 	.word	0xfffffffe
	.align		4
        /*0010*/ 	.word	0x00000000
	.align		4
        /*0014*/ 	.word	0xfffffffd
	.align		4
        /*0018*/ 	.word	0x00000000
	.align		4
        /*001c*/ 	.word	0xfffffffc


//--------------------- .text.dot_kernel          --------------------------
	.section	.text.dot_kernel,"ax",@progbits
	.align	128
        .global         dot_kernel
        .type           dot_kernel,@function
        .size           dot_kernel,(.L_x_9 - dot_kernel)
        .other          dot_kernel,@"STO_CUDA_ENTRY STV_DEFAULT"
dot_kernel:
.text.dot_kernel:
[----:B------:R-:W-:Y:S01]  /*0000*/  LDC R1, c[0x0][0x37c] ;  /* 0x0000df00ff017b82 */ /* 0x000fe20000000800 */
[----:B------:R-:W0:Y:S07]  /*0010*/  S2R R0, SR_TID.X ;  /* 0x0000000000007919 */ /* 0x000e2e0000002100 */
[----:B------:R-:W0:Y:S01]  /*0020*/  S2UR UR4, SR_CTAID.X ;  /* 0x00000000000479c3 */ /* 0x000e220000002500 */
[----:B------:R-:W1:Y:S01]  /*0030*/  LDCU.64 UR6, c[0x0][0x358] ;  /* 0x00006b00ff0677ac */ /* 0x000e620008000a00 */
[----:B------:R-:W-:Y:S01]  /*0040*/  BSSY.RECONVERGENT B0, `(.L_x_0) ;  /* 0x0000054000007945 */ /* 0x000fe20003800200 */
[----:B------:R-:W-:Y:S01]  /*0050*/  HFMA2 R4, -RZ, RZ, 0, 0 ;  /* 0x00000000ff047431 */ /* 0x000fe200000001ff */
[----:B------:R-:W2:Y:S04]  /*0060*/  LDCU UR5, c[0x0][0x398] ;  /* 0x00007300ff0577ac */ /* 0x000ea80008000800 */
[----:B------:R-:W0:Y:S02]  /*0070*/  LDC R3, c[0x0][0x360] ;  /* 0x0000d800ff037b82 */ /* 0x000e240000000800 */
[----:B0-----:R-:W-:Y:S01]  /*0080*/  IMAD R2, R3, UR4, R0 ;  /* 0x0000000403027c24 */ /* 0x001fe2000f8e0200 */
[----:B------:R-:W0:Y:S04]  /*0090*/  LDCU UR4, c[0x0][0x370] ;  /* 0x00006e00ff0477ac */ /* 0x000e280008000800 */
[----:B------:R-:W-:-:S13]  /*00a0*/  ISETP.NE.AND P0, PT, R2, RZ, PT ;  /* 0x000000ff0200720c */ /* 0x000fda0003f05270 */
[----:B------:R-:W1:Y:S02]  /*00b0*/  @!P0 LDC.64 R6, c[0x0][0x390] ;  /* 0x0000e400ff068b82 */ /* 0x000e640000000a00 */
[----:B-1----:R1:W-:Y:S01]  /*00c0*/  @!P0 STG.E desc[UR6][R6.64], RZ ;  /* 0x000000ff06008986 */ /* 0x0023e2000c101906 */
[----:B--2---:R-:W-:-:S13]  /*00d0*/  ISETP.GE.AND P0, PT, R2, UR5, PT ;  /* 0x0000000502007c0c */ /* 0x004fda000bf06270 */
[----:B01----:R-:W-:Y:S05]  /*00e0*/  @P0 BRA `(.L_x_1) ;  /* 0x0000000400240947 */ /* 0x003fea0003800000 */
[----:B------:R-:W-:Y:S01]  /*00f0*/  IMAD R5, R3, UR4, RZ ;  /* 0x0000000403057c24 */ /* 0x000fe2000f8e02ff */
[----:B------:R-:W-:Y:S03]  /*0100*/  BSSY.RECONVERGENT B1, `(.L_x_2) ;  /* 0x000002d000017945 */ /* 0x000fe60003800200 */
[----:B------:R-:W0:Y:S01]  /*0110*/  I2F.U32.RP R10, R5 ;  /* 0x00000005000a7306 */ /* 0x000e220000209000 */
[----:B------:R-:W-:Y:S01]  /*0120*/  IADD3 R4, PT, PT, R2, R5, RZ ;  /* 0x0000000502047210 */ /* 0x000fe20007ffe0ff */
[----:B------:R-:W-:Y:S01]  /*0130*/  IMAD.MOV R11, RZ, RZ, -R5 ;  /* 0x000000ffff0b7224 */ /* 0x000fe200078e0a05 */
[----:B------:R-:W-:Y:S02]  /*0140*/  ISETP.NE.U32.AND P2, PT, R5, RZ, PT ;  /* 0x000000ff0500720c */ /* 0x000fe40003f45070 */
[C---:B------:R-:W-:Y:S02]  /*0150*/  ISETP.GE.AND P0, PT, R4.reuse, UR5, PT ;  /* 0x0000000504007c0c */ /* 0x040fe4000bf06270 */
[----:B------:R-:W-:-:S02]  /*0160*/  VIMNMX R9, PT, PT, R4, UR5, !PT ;  /* 0x0000000504097c48 */ /* 0x000fc4000ffe0100 */
[----:B------:R-:W-:-:S04]  /*0170*/  SEL R8, RZ, 0x1, P0 ;  /* 0x00000001ff087807 */ /* 0x000fc80000000000 */
[----:B------:R-:W-:Y:S01]  /*0180*/  IADD3 R4, PT, PT, R9, -R4, -R8 ;  /* 0x8000000409047210 */ /* 0x000fe20007ffe808 */
[----:B0-----:R-:W0:Y:S02]  /*0190*/  MUFU.RCP R10, R10 ;  /* 0x0000000a000a7308 */ /* 0x001e240000001000 */
[----:B0-----:R-:W-:-:S06]  /*01a0*/  IADD3 R6, PT, PT, R10, 0xffffffe, RZ ;  /* 0x0ffffffe0a067810 */ /* 0x001fcc0007ffe0ff */
[----:B------:R0:W1:Y:S02]  /*01b0*/  F2I.FTZ.U32.TRUNC.NTZ R7, R6 ;  /* 0x0000000600077305 */ /* 0x000064000021f000 */
[----:B0-----:R-:W-:Y:S02]  /*01c0*/  IMAD.MOV.U32 R6, RZ, RZ, RZ ;  /* 0x000000ffff067224 */ /* 0x001fe400078e00ff */
[----:B-1----:R-:W-:-:S04]  /*01d0*/  IMAD R11, R11, R7, RZ ;  /* 0x000000070b0b7224 */ /* 0x002fc800078e02ff */
[----:B------:R-:W-:-:S06]  /*01e0*/  IMAD.HI.U32 R7, R7, R11, R6 ;  /* 0x0000000b07077227 */ /* 0x000fcc00078e0006 */
[----:B------:R-:W-:-:S05]  /*01f0*/  IMAD.HI.U32 R7, R7, R4, RZ ;  /* 0x0000000407077227 */ /* 0x000fca00078e00ff */
[----:B------:R-:W-:-:S05]  /*0200*/  IADD3 R6, PT, PT, -R7, RZ, RZ ;  /* 0x000000ff07067210 */ /* 0x000fca0007ffe1ff */
[----:B------:R-:W-:-:S05]  /*0210*/  IMAD R4, R5, R6, R4 ;  /* 0x0000000605047224 */ /* 0x000fca00078e0204 */
[----:B------:R-:W-:-:S13]  /*0220*/  ISETP.GE.U32.AND P0, PT, R4, R5, PT ;  /* 0x000000050400720c */ /* 0x000fda0003f06070 */
[----:B------:R-:W-:Y:S01]  /*0230*/  @P0 IMAD.IADD R4, R4, 0x1, -R5 ;  /* 0x0000000104040824 */ /* 0x000fe200078e0a05 */
[----:B------:R-:W-:-:S04]  /*0240*/  @P0 IADD3 R7, PT, PT, R7, 0x1, RZ ;  /* 0x0000000107070810 */ /* 0x000fc80007ffe0ff */
[----:B------:R-:W-:-:S13]  /*0250*/  ISETP.GE.U32.AND P1, PT, R4, R5, PT ;  /* 0x000000050400720c */ /* 0x000fda0003f26070 */
[----:B------:R-:W-:Y:S01]  /*0260*/  @P1 VIADD R7, R7, 0x1 ;  /* 0x0000000107071836 */ /* 0x000fe20000000000 */
[----:B------:R-:W-:-:S04]  /*0270*/  @!P2 LOP3.LUT R7, RZ, R5, RZ, 0x33, !PT ;  /* 0x00000005ff07a212 */ /* 0x000fc800078e33ff */
[----:B------:R-:W-:-:S04]  /*0280*/  IADD3 R10, PT, PT, R8, R7, RZ ;  /* 0x00000007080a7210 */ /* 0x000fc80007ffe0ff */
[C---:B------:R-:W-:Y:S02]  /*0290*/  LOP3.LUT R4, R10.reuse, 0x3, RZ, 0xc0, !PT ;  /* 0x000000030a047812 */ /* 0x040fe400078ec0ff */
[----:B------:R-:W-:Y:S02]  /*02a0*/  ISETP.GE.U32.AND P1, PT, R10, 0x3, PT ;  /* 0x000000030a00780c */ /* 0x000fe40003f26070 */
[----:B------:R-:W-:Y:S01]  /*02b0*/  ISETP.NE.AND P0, PT, R4, 0x3, PT ;  /* 0x000000030400780c */ /* 0x000fe20003f05270 */
[----:B------:R-:W-:-:S12]  /*02c0*/  IMAD.MOV.U32 R4, RZ, RZ, RZ ;  /* 0x000000ffff047224 */ /* 0x000fd800078e00ff */
[----:B------:R-:W-:Y:S05]  /*02d0*/  @!P0 BRA `(.L_x_3) ;  /* 0x00000000003c8947 */ /* 0x000fea0003800000 */
[----:B------:R-:W0:Y:S01]  /*02e0*/  LDC.64 R6, c[0x0][0x380] ;  /* 0x0000e000ff067b82 */ /* 0x000e220000000a00 */
[----:B------:R-:W-:-:S04]  /*02f0*/  IADD3 R4, PT, PT, R10, 0x1, RZ ;  /* 0x000000010a047810 */ /* 0x000fc80007ffe0ff */
[----:B------:R-:W-:Y:S01]  /*0300*/  LOP3.LUT R10, R4, 0x3, RZ, 0xc0, !PT ;  /* 0x00000003040a7812 */ /* 0x000fe200078ec0ff */
[----:B------:R-:W-:Y:S02]  /*0310*/  IMAD.MOV.U32 R4, RZ, RZ, RZ ;  /* 0x000000ffff047224 */ /* 0x000fe400078e00ff */
[----:B------:R-:W1:Y:S01]  /*0320*/  LDC.64 R8, c[0x0][0x388] ;  /* 0x0000e200ff087b82 */ /* 0x000e620000000a00 */
[----:B------:R-:W-:-:S07]  /*0330*/  IADD3 R14, PT, PT, -R10, RZ, RZ ;  /* 0x000000ff0a0e7210 */ /* 0x000fce0007ffe1ff */
.L_x_4:
[----:B-1----:R-:W-:-:S04]  /*0340*/  IMAD.WIDE R10, R2, 0x4, R8 ;  /* 0x00000004020a7825 */ /* 0x002fc800078e0208 */
[----:B0-----:R-:W-:Y:S02]  /*0350*/  IMAD.WIDE R12, R2, 0x4, R6 ;  /* 0x00000004020c7825 */ /* 0x001fe400078e0206 */
[----:B------:R-:W2:Y:S04]  /*0360*/  LDG.E R10, desc[UR6][R10.64] ;  /* 0x000000060a0a7981 */ /* 0x000ea8000c1e1900 */
[----:B------:R-:W2:Y:S01]  /*0370*/  LDG.E R13, desc[UR6][R12.64] ;  /* 0x000000060c0d7981 */ /* 0x000ea2000c1e1900 */
[----:B------:R-:W-:Y:S01]  /*0380*/  VIADD R14, R14, 0x1 ;  /* 0x000000010e0e7836 */ /* 0x000fe20000000000 */
[----:B------:R-:W-:-:S04]  /*0390*/  IADD3 R2, PT, PT, R5, R2, RZ ;  /* 0x0000000205027210 */ /* 0x000fc80007ffe0ff */
[----:B------:R-:W-:Y:S01]  /*03a0*/  ISETP.NE.AND P0, PT, R14, RZ, PT ;  /* 0x000000ff0e00720c */ /* 0x000fe20003f05270 */
[----:B--2---:R-:W-:-:S12]  /*03b0*/  FFMA R4, R13, R10, R4 ;  /* 0x0000000a0d047223 */ /* 0x004fd80000000004 */
[----:B------:R-:W-:Y:S05]  /*03c0*/  @P0 BRA `(.L_x_4) ;  /* 0xfffffffc00dc0947 */ /* 0x000fea000383ffff */
.L_x_3:
[----:B------:R-:W-:Y:S05]  /*03d0*/  BSYNC.RECONVERGENT B1 ;  /* 0x0000000000017941 */ /* 0x000fea0003800200 */
.L_x_2:
[----:B------:R-:W-:Y:S05]  /*03e0*/  @!P1 BRA `(.L_x_1) ;  /* 0x0000000000649947 */ /* 0x000fea0003800000 */
.L_x_5:
[----:B------:R-:W0:Y:S08]  /*03f0*/  LDC.64 R6, c[0x0][0x380] ;  /* 0x0000e000ff067b82 */ /* 0x000e300000000a00 */
[----:B------:R-:W1:Y:S01]  /*0400*/  LDC.64 R8, c[0x0][0x388] ;  /* 0x0000e200ff087b82 */ /* 0x000e620000000a00 */
[----:B0-----:R-:W-:-:S04]  /*0410*/  IMAD.WIDE R18, R2, 0x4, R6 ;  /* 0x0000000402127825 */ /* 0x001fc800078e0206 */
[----:B------:R-:W-:Y:S02]  /*0420*/  IMAD.WIDE R10, R5, 0x4, R18 ;  /* 0x00000004050a7825 */ /* 0x000fe400078e0212 */
[----:B------:R-:W2:Y:S02]  /*0430*/  LDG.E R19, desc[UR6][R18.64] ;  /* 0x0000000612137981 */ /* 0x000ea4000c1e1900 */
[----:B-1----:R-:W-:-:S04]  /*0440*/  IMAD.WIDE R20, R2, 0x4, R8 ;  /* 0x0000000402147825 */ /* 0x002fc800078e0208 */
[C---:B------:R-:W-:Y:S02]  /*0450*/  IMAD.WIDE R12, R5.reuse, 0x4, R20 ;  /* 0x00000004050c7825 */ /* 0x040fe400078e0214 */
[----:B------:R-:W2:Y:S02]  /*0460*/  LDG.E R20, desc[UR6][R20.64] ;  /* 0x0000000614147981 */ /* 0x000ea4000c1e1900 */
[C---:B------:R-:W-:Y:S02]  /*0470*/  IMAD.WIDE R14, R5.reuse, 0x4, R10 ;  /* 0x00000004050e7825 */ /* 0x040fe400078e020a */
[----:B------:R-:W3:Y:S02]  /*0480*/  LDG.E R10, desc[UR6][R10.64] ;  /* 0x000000060a0a7981 */ /* 0x000ee4000c1e1900 */
[C---:B------:R-:W-:Y:S02]  /*0490*/  IMAD.WIDE R6, R5.reuse, 0x4, R12 ;  /* 0x0000000405067825 */ /* 0x040fe400078e020c */
[----:B------:R-:W3:Y:S02]  /*04a0*/  LDG.E R12, desc[UR6][R12.64] ;  /* 0x000000060c0c7981 */ /* 0x000ee4000c1e1900 */
[----:B------:R-:W-:-:S02]  /*04b0*/  IMAD.WIDE R16, R5, 0x4, R14 ;  /* 0x0000000405107825 */ /* 0x000fc400078e020e */
[----:B------:R-:W4:Y:S02]  /*04c0*/  LDG.E R22, desc[UR6][R14.64] ;  /* 0x000000060e167981 */ /* 0x000f24000c1e1900 */
[C---:B------:R-:W-:Y:S02]  /*04d0*/  IMAD.WIDE R8, R5.reuse, 0x4, R6 ;  /* 0x0000000405087825 */ /* 0x040fe400078e0206 */
[----:B------:R-:W4:Y:S04]  /*04e0*/  LDG.E R6, desc[UR6][R6.64] ;  /* 0x0000000606067981 */ /* 0x000f28000c1e1900 */
[----:B------:R-:W5:Y:S04]  /*04f0*/  LDG.E R16, desc[UR6][R16.64] ;  /* 0x0000000610107981 */ /* 0x000f68000c1e1900 */
[----:B------:R-:W5:Y:S01]  /*0500*/  LDG.E R8, desc[UR6][R8.64] ;  /* 0x0000000608087981 */ /* 0x000f62000c1e1900 */
[----:B------:R-:W-:-:S05]  /*0510*/  IMAD R2, R5, 0x4, R2 ;  /* 0x0000000405027824 */ /* 0x000fca00078e0202 */
[----:B------:R-:W-:Y:S01]  /*0520*/  ISETP.GE.AND P0, PT, R2, UR5, PT ;  /* 0x0000000502007c0c */ /* 0x000fe2000bf06270 */
[----:B--2---:R-:W-:-:S04]  /*0530*/  FFMA R19, R19, R20, R4 ;  /* 0x0000001413137223 */ /* 0x004fc80000000004 */
[----:B---3--:R-:W-:-:S04]  /*0540*/  FFMA R19, R10, R12, R19 ;  /* 0x0000000c0a137223 */ /* 0x008fc80000000013 */
[----:B----4-:R-:W-:-:S04]  /*0550*/  FFMA R19, R22, R6, R19 ;  /* 0x0000000616137223 */ /* 0x010fc80000000013 */
[----:B-----5:R-:W-:Y:S01]  /*0560*/  FFMA R4, R16, R8, R19 ;  /* 0x0000000810047223 */ /* 0x020fe20000000013 */
[----:B------:R-:W-:Y:S06]  /*0570*/  @!P0 BRA `(.L_x_5) ;  /* 0xfffffffc009c8947 */ /* 0x000fec000383ffff */
.L_x_1:
[----:B------:R-:W-:Y:S05]  /*0580*/  BSYNC.RECONVERGENT B0 ;  /* 0x0000000000007941 */ /* 0x000fea0003800200 */
.L_x_0:
[----:B------:R-:W0:Y:S01]  /*0590*/  S2UR UR5, SR_CgaCtaId ;  /* 0x00000000000579c3 */ /* 0x000e220000008800 */
[----:B------:R-:W-:Y:S01]  /*05a0*/  UMOV UR4, 0x400 ;  /* 0x0000040000047882 */ /* 0x000fe20000000000 */
[----:B------:R-:W-:Y:S02]  /*05b0*/  ISETP.GE.U32.AND P1, PT, R3, 0x2, PT ;  /* 0x000000020300780c */ /* 0x000fe40003f26070 */
[----:B------:R-:W-:Y:S01]  /*05c0*/  ISETP.NE.AND P0, PT, R0, RZ, PT ;  /* 0x000000ff0000720c */ /* 0x000fe20003f05270 */
[----:B0-----:R-:W-:-:S06]  /*05d0*/  ULEA UR4, UR5, UR4, 0x18 ;  /* 0x0000000405047291 */ /* 0x001fcc000f8ec0ff */
[----:B------:R-:W-:-:S05]  /*05e0*/  LEA R5, R0, UR4, 0x2 ;  /* 0x0000000400057c11 */ /* 0x000fca000f8e10ff */
[----:B------:R0:W-:Y:S01]  /*05f0*/  STS [R5], R4 ;  /* 0x0000000405007388 */ /* 0x0001e20000000800 */
[----:B------:R-:W-:Y:S06]  /*0600*/  BAR.SYNC.DEFER_BLOCKING 0x0 ;  /* 0x0000000000007b1d */ /* 0x000fec0000010000 */
[----:B------:R-:W-:Y:S05]  /*0610*/  @!P1 BRA `(.L_x_6) ;  /* 0x00000000002c9947 */ /* 0x000fea0003800000 */
.L_x_7:
[----:B------:R-:W-:-:S04]  /*0620*/  SHF.R.U32.HI R6, RZ, 0x1, R3 ;  /* 0x00000001ff067819 */ /* 0x000fc80000011603 */
[----:B------:R-:W-:-:S13]  /*0630*/  ISETP.GE.U32.AND P1, PT, R0, R6, PT ;  /* 0x000000060000720c */ /* 0x000fda0003f26070 */
[----:B------:R-:W-:Y:S01]  /*0640*/  @!P1 LEA R2, R6, R5, 0x2 ;  /* 0x0000000506029211 */ /* 0x000fe200078e10ff */
[----:B------:R-:W-:Y:S05]  /*0650*/  @!P1 LDS R7, [R5] ;  /* 0x0000000005079984 */ /* 0x000fea0000000800 */
[----:B------:R-:W0:Y:S02]  /*0660*/  @!P1 LDS R2, [R2] ;  /* 0x0000000002029984 */ /* 0x000e240000000800 */
[----:B0-----:R-:W-:-:S05]  /*0670*/  @!P1 FADD R4, R2, R7 ;  /* 0x0000000702049221 */ /* 0x001fca0000000000 */
[----:B------:R1:W-:Y:S01]  /*0680*/  @!P1 STS [R5], R4 ;  /* 0x0000000405009388 */ /* 0x0003e20000000800 */
[----:B------:R-:W-:Y:S01]  /*0690*/  BAR.SYNC.DEFER_BLOCKING 0x0 ;  /* 0x0000000000007b1d */ /* 0x000fe20000010000 */
[----:B------:R-:W-:Y:S01]  /*06a0*/  ISETP.GT.U32.AND P1, PT, R3, 0x3, PT ;  /* 0x000000030300780c */ /* 0x000fe20003f24070 */
[----:B------:R-:W-:-:S12]  /*06b0*/  IMAD.MOV.U32 R3, RZ, RZ, R6 ;  /* 0x000000ffff037224 */ /* 0x000fd800078e0006 */
[----:B-1----:R-:W-:Y:S05]  /*06c0*/  @P1 BRA `(.L_x_7) ;  /* 0xfffffffc00d41947 */ /* 0x002fea000383ffff */
.L_x_6:
[----:B------:R-:W-:Y:S05]  /*06d0*/  @P0 EXIT ;  /* 0x000000000000094d */ /* 0x000fea0003800000 */
[----:B------:R-:W1:Y:S01]  /*06e0*/  S2UR UR5, SR_CgaCtaId ;  /* 0x00000000000579c3 */ /* 0x000e620000008800 */
[----:B------:R-:W-:-:S07]  /*06f0*/  UMOV UR4, 0x400 ;  /* 0x0000040000047882 */ /* 0x000fce0000000000 */
[----:B------:R-:W2:Y:S01]  /*0700*/  LDC.64 R2, c[0x0][0x390] ;  /* 0x0000e400ff027b82 */ /* 0x000ea20000000a00 */
[----:B-1----:R-:W-:-:S09]  /*0710*/  ULEA UR4, UR5, UR4, 0x18 ;  /* 0x0000000405047291 */ /* 0x002fd2000f8ec0ff */
[----:B0-----:R-:W2:Y:S04]  /*0720*/  LDS R5, [UR4] ;  /* 0x00000004ff057984 */ /* 0x001ea80008000800 */
[----:B--2---:R-:W-:Y:S01]  /*0730*/  REDG.E.ADD.F32.FTZ.RN.STRONG.GPU desc[UR6][R2.64], R5 ;  /* 0x00000005020079a6 */ /* 0x004fe2000c12f306 */
[----:B------:R-:W-:Y:S05]  /*0740*/  EXIT ;  /* 0x000000000000794d */ /* 0x000fea0003800000 */
.L_x_8:
[----:B------:R-:W-:-:S00]  /*0750*/  BRA `(.L_x_8) ;  /* 0xfffffffc00fc7947 */ /* 0x000fc0000383ffff */
[----:B------:R-:W-:-:S00]  /*0760*/  NOP ;  /* 0x0000000000007918 */ /* 0x000fc00000000000 */
        /* <DEDUP_REMOVED lines=9> */
.L_x_9:


//--------------------- .nv.shared.dot_kernel     --------------------------
	.section	.nv.shared.dot_kernel,"aw",@nobits
	.sectionflags	@""
	.align	4
.nv.shared.dot_kernel:
	.zero		5120


//--------------------- .nv.shared.reserved.0     --------------------------
	.section	.nv.shared.reserved.0,"aw",@nobits
	.weak		__nv_reservedSMEM_offset_0_alias
	.size		__nv_reservedSMEM_offset_0_alias, 0, 64
	.other		__nv_reservedSMEM_offset_0_alias,@"STO_CUDA_RESERVED_SHARED STV_DEFAULT"
__nv_reservedSMEM_offset_0_alias:
	.zero		0
	.zero		64


//--------------------- .nv.constant0.dot_kernel  --------------------------
	.section	.nv.constant0.dot_kernel,"a",@progbits
	.sectionflags	@""
	.align	4
.nv.constant0.dot_kernel:
	.zero		924


//--------------------- SYMBOLS --------------------------

	.type		.nv.reservedSmem.offset0,@object
	.size		.nv.reservedSmem.offset0,0x4
	.type		.nv.reservedSmem.cap,@object
	.size		.nv.reservedSmem.cap,0x4
